//
// Generated by NVIDIA NVVM Compiler
//
// Compiler Build ID: CL-36424714
// Cuda compilation tools, release 13.0, V13.0.88
// Based on NVVM 20.0.0
//

.version 9.0
.target sm_100
.address_size 64

	// .globl	_Z9reduceSumPiS_
.extern .shared .align 16 .b8 sdata[];

.visible .entry _Z9reduceSumPiS_(
	.param .u64 .ptr .align 1 _Z9reduceSumPiS__param_0,
	.param .u64 .ptr .align 1 _Z9reduceSumPiS__param_1
)
{
	.reg .pred 	%p<5>;
	.reg .b32 	%r<21>;
	.reg .b64 	%rd<9>;

	ld.param.u64 	%rd2, [_Z9reduceSumPiS__param_0];
	ld.param.u64 	%rd1, [_Z9reduceSumPiS__param_1];
	cvta.to.global.u64 	%rd3, %rd2;
	mov.u32 	%r1, %tid.x;
	mov.u32 	%r2, %ctaid.x;
	mov.u32 	%r3, %ntid.x;
	mad.lo.s32 	%r7, %r2, %r3, %r1;
	mul.wide.u32 	%rd4, %r7, 4;
	add.s64 	%rd5, %rd3, %rd4;
	ld.global.u32 	%r8, [%rd5];
	shl.b32 	%r9, %r1, 2;
	mov.u32 	%r10, sdata;
	add.s32 	%r4, %r10, %r9;
	st.shared.u32 	[%r4], %r8;
	bar.sync 	0;
	setp.lt.u32 	%p1, %r3, 2;
	@%p1 bra 	$L__BB0_5;
	mov.b32 	%r20, 1;
$L__BB0_2:
	shl.b32 	%r6, %r20, 1;
	add.s32 	%r12, %r6, -1;
	and.b32  	%r13, %r12, %r1;
	setp.ne.s32 	%p2, %r13, 0;
	@%p2 bra 	$L__BB0_4;
	shl.b32 	%r14, %r20, 2;
	add.s32 	%r15, %r4, %r14;
	ld.shared.u32 	%r16, [%r15];
	ld.shared.u32 	%r17, [%r4];
	add.s32 	%r18, %r17, %r16;
	st.shared.u32 	[%r4], %r18;
$L__BB0_4:
	bar.sync 	0;
	setp.lt.u32 	%p3, %r6, %r3;
	mov.u32 	%r20, %r6;
	@%p3 bra 	$L__BB0_2;
$L__BB0_5:
	setp.ne.s32 	%p4, %r1, 0;
	@%p4 bra 	$L__BB0_7;
	ld.shared.u32 	%r19, [sdata];
	cvta.to.global.u64 	%rd6, %rd1;
	mul.wide.u32 	%rd7, %r2, 4;
	add.s64 	%rd8, %rd6, %rd7;
	st.global.u32 	[%rd8], %r19;
$L__BB0_7:
	ret;

}


// ===== COMPILED SASS (sm_100) =====

	.target	sm_100

	.elftype	@"ET_EXEC"


//--------------------- .note.nv.tkinfo           --------------------------
	.section	.note.nv.tkinfo,"",@"SHT_NOTE"
	.sectionflags	@"SHF_NOTE_NV_TKINFO"
	.tkinfo
        /*0018*/ 	.word	0x00000002
        /*0030*/ 	.string	""
        /*0030*/ 	.string	"ptxas"
        /*0030*/ 	.string	"Cuda compilation tools, release 13.0, V13.0.88"
        /*0030*/ 	.string	"Build cuda_13.0.r13.0/compiler.36424714_0"
        /*0030*/ 	.string	"-arch sm_100 -m 64 "



//--------------------- .note.nv.cuinfo           --------------------------
	.section	.note.nv.cuinfo,"",@"SHT_NOTE"
	.sectionflags	@"SHF_NOTE_NV_CUINFO"
        /*0018*/ 	.short	0x0002
        /*001a*/ 	.short	0x0064
        /*001c*/ 	.short	0x0082
	.zero		2


//--------------------- .nv.info                  --------------------------
	.section	.nv.info,"",@"SHT_CUDA_INFO"
	.align	4


	//----- nvinfo : EIATTR_REGCOUNT
	.align		4
        /*0000*/ 	.byte	0x04, 0x2f
        /*0002*/ 	.short	(.L_1 - .L_0)
	.align		4
.L_0:
        /*0004*/ 	.word	index@(_Z9reduceSumPiS_)
        /*0008*/ 	.word	0x0000000b


	//----- nvinfo : EIATTR_FRAME_SIZE
	.align		4
.L_1:
        /*000c*/ 	.byte	0x04, 0x11
        /*000e*/ 	.short	(.L_3 - .L_2)
	.align		4
.L_2:
        /*0010*/ 	.word	index@(_Z9reduceSumPiS_)
        /*0014*/ 	.word	0x00000000


	//----- nvinfo : EIATTR_MIN_STACK_SIZE
	.align		4
.L_3:
        /*0018*/ 	.byte	0x04, 0x12
        /*001a*/ 	.short	(.L_5 - .L_4)
	.align		4
.L_4:
        /*001c*/ 	.word	index@(_Z9reduceSumPiS_)
        /*0020*/ 	.word	0x00000000
.L_5:


//--------------------- .nv.compat                --------------------------
	.section	.nv.compat,"",@"SHT_CUDA_COMPAT_INFO"
	.align	4
        /*0000*/ 	.byte	0x02, 0x09, 0x00, 0x00, 0x02, 0x02, 0x01, 0x00, 0x02, 0x05, 0x05, 0x00, 0x03, 0x07, 0x01, 0x01
        /*0010*/ 	.byte	0x02, 0x03, 0x00, 0x00, 0x02, 0x06, 0x01, 0x00, 0x04, 0x0b, 0x08, 0x00, 0x09, 0x00, 0x00, 0x00
        /*0020*/ 	.byte	0x00, 0x00, 0x00, 0x00


//--------------------- .nv.info._Z9reduceSumPiS_ --------------------------
	.section	.nv.info._Z9reduceSumPiS_,"",@"SHT_CUDA_INFO"
	.sectionflags	@""
	.align	4


	//----- nvinfo : EIATTR_CUDA_API_VERSION
	.align		4
        /*0000*/ 	.byte	0x04, 0x37
        /*0002*/ 	.short	(.L_7 - .L_6)
.L_6:
        /*0004*/ 	.word	0x00000082


	//----- nvinfo : EIATTR_KPARAM_INFO
	.align		4
.L_7:
        /*0008*/ 	.byte	0x04, 0x17
        /*000a*/ 	.short	(.L_9 - .L_8)
.L_8:
        /*000c*/ 	.word	0x00000000
        /*0010*/ 	.short	0x0001
        /*0012*/ 	.short	0x0008
        /*0014*/ 	.byte	0x00, 0xf5, 0x21, 0x00


	//----- nvinfo : EIATTR_KPARAM_INFO
	.align		4
.L_9:
        /*0018*/ 	.byte	0x04, 0x17
        /*001a*/ 	.short	(.L_11 - .L_10)
.L_10:
        /*001c*/ 	.word	0x00000000
        /*0020*/ 	.short	0x0000
        /*0022*/ 	.short	0x0000
        /*0024*/ 	.byte	0x00, 0xf5, 0x21, 0x00


	//----- nvinfo : EIATTR_SPARSE_MMA_MASK
	.align		4
.L_11:
        /*0028*/ 	.byte	0x03, 0x50
        /*002a*/ 	.short	0x0000


	//----- nvinfo : EIATTR_MAXREG_COUNT
	.align		4
        /*002c*/ 	.byte	0x03, 0x1b
        /*002e*/ 	.short	0x00ff


	//----- nvinfo : EIATTR_NUM_BARRIERS
	.align		4
        /*0030*/ 	.byte	0x02, 0x4c
        /*0032*/ 	.byte	0x01
	.zero		1


	//----- nvinfo : EIATTR_MERCURY_ISA_VERSION
	.align		4
        /*0034*/ 	.byte	0x03, 0x5f
        /*0036*/ 	.short	0x0101


	//----- nvinfo : EIATTR_VRC_CTA_INIT_COUNT
	.align		4
        /*0038*/ 	.byte	0x02, 0x4a
	.zero		1
	.zero		1


	//----- nvinfo : EIATTR_EXIT_INSTR_OFFSETS
	.align		4
        /*003c*/ 	.byte	0x04, 0x1c
        /*003e*/ 	.short	(.L_13 - .L_12)


	//   ....[0]....
.L_12:
        /*0040*/ 	.word	0x000001f0


	//   ....[1]....
        /*0044*/ 	.word	0x00000270


	//----- nvinfo : EIATTR_CBANK_PARAM_SIZE
	.align		4
.L_13:
        /*0048*/ 	.byte	0x03, 0x19
        /*004a*/ 	.short	0x0010


	//----- nvinfo : EIATTR_PARAM_CBANK
	.align		4
        /*004c*/ 	.byte	0x04, 0x0a
        /*004e*/ 	.short	(.L_15 - .L_14)
	.align		4
.L_14:
        /*0050*/ 	.word	index@(.nv.constant0._Z9reduceSumPiS_)
        /*0054*/ 	.short	0x0380
        /*0056*/ 	.short	0x0010


	//----- nvinfo : EIATTR_SW_WAR
	.align		4
.L_15:
        /*0058*/ 	.byte	0x04, 0x36
        /*005a*/ 	.short	(.L_17 - .L_16)
.L_16:
        /*005c*/ 	.word	0x00000008
.L_17:


//--------------------- .nv.callgraph             --------------------------
	.section	.nv.callgraph,"",@"SHT_CUDA_CALLGRAPH"
	.align	4
	.sectionentsize	8
	.align		4
        /*0000*/ 	.word	0x00000000
	.align		4
        /*0004*/ 	.word	0xffffffff
	.align		4
        /*0008*/ 	.word	0x00000000
	.align		4
        /*000c*/ 	.word	0xfffffffe
	.align		4
        /*0010*/ 	.word	0x00000000
	.align		4
        /*0014*/ 	.word	0xfffffffd
	.align		4
        /*0018*/ 	.word	0x00000000
	.align		4
        /*001c*/ 	.word	0xfffffffc


//--------------------- .text._Z9reduceSumPiS_    --------------------------
	.section	.text._Z9reduceSumPiS_,"ax",@progbits
	.align	128
        .global         _Z9reduceSumPiS_
        .type           _Z9reduceSumPiS_,@function
        .size           _Z9reduceSumPiS_,(.L_x_3 - _Z9reduceSumPiS_)
        .other          _Z9reduceSumPiS_,@"STO_CUDA_ENTRY STV_DEFAULT"
_Z9reduceSumPiS_:
.text._Z9reduceSumPiS_:
[----:B------:R-:W-:Y:S01]  /*0000*/  LDC R1, c[0x0][0x37c] ;  /* 0x0000df00ff017b82 */ /* 0x000fe20000000800 */
[----:B------:R-:W0:Y:S07]  /*0010*/  S2R R7, SR_TID.X ;  /* 0x0000000000077919 */ /* 0x000e2e0000002100 */
[----:B------:R-:W1:Y:S01]  /*0020*/  LDC.64 R2, c[0x0][0x380] ;  /* 0x0000e000ff027b82 */ /* 0x000e620000000a00 */
[----:B------:R-:W0:Y:S01]  /*0030*/  LDCU UR8, c[0x0][0x360] ;  /* 0x00006c00ff0877ac */ /* 0x000e220008000800 */
[----:B------:R-:W0:Y:S01]  /*0040*/  S2R R6, SR_CTAID.X ;  /* 0x0000000000067919 */ /* 0x000e220000002500 */
[----:B------:R-:W2:Y:S01]  /*0050*/  LDCU.64 UR6, c[0x0][0x358] ;  /* 0x00006b00ff0677ac */ /* 0x000ea20008000a00 */
[----:B0-----:R-:W-:-:S04]  /*0060*/  IMAD R5, R6, UR8, R7 ;  /* 0x0000000806057c24 */ /* 0x001fc8000f8e0207 */
[----:B-1----:R-:W-:-:S06]  /*0070*/  IMAD.WIDE.U32 R2, R5, 0x4, R2 ;  /* 0x0000000405027825 */ /* 0x002fcc00078e0002 */
[----:B--2---:R-:W2:Y:S01]  /*0080*/  LDG.E R2, desc[UR6][R2.64] ;  /* 0x0000000602027981 */ /* 0x004ea2000c1e1900 */
[----:B------:R-:W0:Y:S01]  /*0090*/  S2UR UR5, SR_CgaCtaId ;  /* 0x00000000000579c3 */ /* 0x000e220000008800 */
[----:B------:R-:W-:Y:S01]  /*00a0*/  UMOV UR4, 0x400 ;  /* 0x0000040000047882 */ /* 0x000fe20000000000 */
[----:B------:R-:W-:Y:S01]  /*00b0*/  UISETP.GE.U32.AND UP0, UPT, UR8, 0x2, UPT ;  /* 0x000000020800788c */ /* 0x000fe2000bf06070 */
[----:B------:R-:W-:Y:S01]  /*00c0*/  ISETP.NE.AND P0, PT, R7, RZ, PT ;  /* 0x000000ff0700720c */ /* 0x000fe20003f05270 */
[----:B0-----:R-:W-:-:S06]  /*00d0*/  ULEA UR4, UR5, UR4, 0x18 ;  /* 0x0000000405047291 */ /* 0x001fcc000f8ec0ff */
[----:B------:R-:W-:-:S05]  /*00e0*/  LEA R5, R7, UR4, 0x2 ;  /* 0x0000000407057c11 */ /* 0x000fca000f8e10ff */
[----:B--2---:R0:W-:Y:S01]  /*00f0*/  STS [R5], R2 ;  /* 0x0000000205007388 */ /* 0x0041e20000000800 */
[----:B------:R-:W-:Y:S06]  /*0100*/  BAR.SYNC.DEFER_BLOCKING 0x0 ;  /* 0x0000000000007b1d */ /* 0x000fec0000010000 */
[----:B------:R-:W-:Y:S05]  /*0110*/  BRA.U !UP0, `(.L_x_0) ;  /* 0x0000000108347547 */ /* 0x000fea000b800000 */
[----:B------:R-:W-:-:S07]  /*0120*/  IMAD.MOV.U32 R0, RZ, RZ, 0x1 ;  /* 0x00000001ff007424 */ /* 0x000fce00078e00ff */
.L_x_1:
[----:B------:R-:W-:-:S05]  /*0130*/  IMAD.SHL.U32 R8, R0, 0x2, RZ ;  /* 0x0000000200087824 */ /* 0x000fca00078e00ff */
[----:B0-----:R-:W-:-:S04]  /*0140*/  IADD3 R2, PT, PT, R8, -0x1, RZ ;  /* 0xffffffff08027810 */ /* 0x001fc80007ffe0ff */
[----:B------:R-:W-:-:S13]  /*0150*/  LOP3.LUT P1, RZ, R2, R7, RZ, 0xc0, !PT ;  /* 0x0000000702ff7212 */ /* 0x000fda000782c0ff */
[----:B------:R-:W-:Y:S01]  /*0160*/  @!P1 IMAD R2, R0, 0x4, R5 ;  /* 0x0000000400029824 */ /* 0x000fe200078e0205 */
[----:B------:R-:W-:Y:S01]  /*0170*/  @!P1 LDS R3, [R5] ;  /* 0x0000000005039984 */ /* 0x000fe20000000800 */
[----:B------:R-:W-:-:S04]  /*0180*/  MOV R0, R8 ;  /* 0x0000000800007202 */ /* 0x000fc80000000f00 */
[----:B------:R-:W0:Y:S02]  /*0190*/  @!P1 LDS R2, [R2] ;  /* 0x0000000002029984 */ /* 0x000e240000000800 */
[----:B0-----:R-:W-:-:S05]  /*01a0*/  @!P1 IADD3 R4, PT, PT, R2, R3, RZ ;  /* 0x0000000302049210 */ /* 0x001fca0007ffe0ff */
[----:B------:R1:W-:Y:S01]  /*01b0*/  @!P1 STS [R5], R4 ;  /* 0x0000000405009388 */ /* 0x0003e20000000800 */
[----:B------:R-:W-:Y:S01]  /*01c0*/  BAR.SYNC.DEFER_BLOCKING 0x0 ;  /* 0x0000000000007b1d */ /* 0x000fe20000010000 */
[----:B------:R-:W-:-:S13]  /*01d0*/  ISETP.GE.U32.AND P1, PT, R8, UR8, PT ;  /* 0x0000000808007c0c */ /* 0x000fda000bf26070 */
[----:B-1----:R-:W-:Y:S05]  /*01e0*/  @!P1 BRA `(.L_x_1) ;  /* 0xfffffffc00d09947 */ /* 0x002fea000383ffff */
.L_x_0:
[----:B------:R-:W-:Y:S05]  /*01f0*/  @P0 EXIT ;  /* 0x000000000000094d */ /* 0x000fea0003800000 */
[----:B------:R-:W1:Y:S01]  /*0200*/  S2UR UR5, SR_CgaCtaId ;  /* 0x00000000000579c3 */ /* 0x000e620000008800 */
[----:B------:R-:W-:-:S07]  /*0210*/  UMOV UR4, 0x400 ;  /* 0x0000040000047882 */ /* 0x000fce0000000000 */
[----:B0-----:R-:W0:Y:S01]  /*0220*/  LDC.64 R2, c[0x0][0x388] ;  /* 0x0000e200ff027b82 */ /* 0x001e220000000a00 */
[----:B-1----:R-:W-:Y:S01]  /*0230*/  ULEA UR4, UR5, UR4, 0x18 ;  /* 0x0000000405047291 */ /* 0x002fe2000f8ec0ff */
[----:B0-----:R-:W-:-:S08]  /*0240*/  IMAD.WIDE.U32 R2, R6, 0x4, R2 ;  /* 0x0000000406027825 */ /* 0x001fd000078e0002 */
[----:B------:R-:W0:Y:S04]  /*0250*/  LDS R5, [UR4] ;  /* 0x00000004ff057984 */ /* 0x000e280008000800 */
[----:B0-----:R-:W-:Y:S01]  /*0260*/  STG.E desc[UR6][R2.64], R5 ;  /* 0x0000000502007986 */ /* 0x001fe2000c101906 */
[----:B------:R-:W-:Y:S05]  /*0270*/  EXIT ;  /* 0x000000000000794d */ /* 0x000fea0003800000 */
.L_x_2:
[----:B------:R-:W-:-:S00]  /*0280*/  BRA `(.L_x_2) ;  /* 0xfffffffc00fc7947 */ /* 0x000fc0000383ffff */
[----:B------:R-:W-:-:S00]  /*0290*/  NOP ;  /* 0x0000000000007918 */ /* 0x000fc00000000000 */
        /* <DEDUP_REMOVED lines=14> */
.L_x_3:


//--------------------- .nv.shared._Z9reduceSumPiS_ --------------------------
	.section	.nv.shared._Z9reduceSumPiS_,"aw",@nobits
	.sectionflags	@""
	.align	16
	.zero		1024


//--------------------- .nv.shared.reserved.0     --------------------------
	.section	.nv.shared.reserved.0,"aw",@nobits
	.weak		__nv_reservedSMEM_offset_0_alias
	.size		__nv_reservedSMEM_offset_0_alias, 0, 64
	.other		__nv_reservedSMEM_offset_0_alias,@"STO_CUDA_RESERVED_SHARED STV_DEFAULT"
__nv_reservedSMEM_offset_0_alias:
	.zero		0
	.zero		64


//--------------------- .nv.constant0._Z9reduceSumPiS_ --------------------------
	.section	.nv.constant0._Z9reduceSumPiS_,"a",@progbits
	.sectionflags	@""
	.align	4
.nv.constant0._Z9reduceSumPiS_:
	.zero		912


//--------------------- SYMBOLS --------------------------

	.type		.nv.reservedSmem.offset0,@object
	.size		.nv.reservedSmem.offset0,0x4
	.type		.nv.reservedSmem.cap,@object
	.size		.nv.reservedSmem.cap,0x4
